//
// Generated by NVIDIA NVVM Compiler
//
// Compiler Build ID: CL-36424714
// Cuda compilation tools, release 13.0, V13.0.88
// Based on NVVM 20.0.0
//

.version 9.0
.target sm_100
.address_size 64

	// .globl	_Z6reduceILj32768ELj128EEvPfS0_
// _ZZ6reduceILj32768ELj128EEvPfS0_E13warpLevelSums has been demoted

.visible .entry _Z6reduceILj32768ELj128EEvPfS0_(
	.param .u64 .ptr .align 1 _Z6reduceILj32768ELj128EEvPfS0__param_0,
	.param .u64 .ptr .align 1 _Z6reduceILj32768ELj128EEvPfS0__param_1
)
{
	.reg .pred 	%p<16>;
	.reg .b32 	%r<38>;
	.reg .b32 	%f<60>;
	.reg .b64 	%rd<13>;
	// demoted variable
	.shared .align 4 .b8 _ZZ6reduceILj32768ELj128EEvPfS0_E13warpLevelSums[128];
	ld.param.u64 	%rd5, [_Z6reduceILj32768ELj128EEvPfS0__param_0];
	ld.param.u64 	%rd4, [_Z6reduceILj32768ELj128EEvPfS0__param_1];
	cvta.to.global.u64 	%rd6, %rd5;
	mov.u32 	%r1, %tid.x;
	mov.u32 	%r2, %ctaid.x;
	shl.b32 	%r7, %r2, 15;
	or.b32  	%r8, %r1, %r7;
	mul.wide.u32 	%rd7, %r8, 4;
	add.s64 	%rd8, %rd7, %rd6;
	add.s64 	%rd12, %rd8, 8192;
	mov.f32 	%f58, 0f00000000;
	mov.b32 	%r37, 0;
$L__BB0_1:
	ld.global.f32 	%f8, [%rd12+-8192];
	add.f32 	%f9, %f58, %f8;
	ld.global.f32 	%f10, [%rd12+-7168];
	add.f32 	%f11, %f9, %f10;
	ld.global.f32 	%f12, [%rd12+-6144];
	add.f32 	%f13, %f11, %f12;
	ld.global.f32 	%f14, [%rd12+-5120];
	add.f32 	%f15, %f13, %f14;
	ld.global.f32 	%f16, [%rd12+-4096];
	add.f32 	%f17, %f15, %f16;
	ld.global.f32 	%f18, [%rd12+-3072];
	add.f32 	%f19, %f17, %f18;
	ld.global.f32 	%f20, [%rd12+-2048];
	add.f32 	%f21, %f19, %f20;
	ld.global.f32 	%f22, [%rd12+-1024];
	add.f32 	%f23, %f21, %f22;
	ld.global.f32 	%f24, [%rd12];
	add.f32 	%f25, %f23, %f24;
	ld.global.f32 	%f26, [%rd12+1024];
	add.f32 	%f27, %f25, %f26;
	ld.global.f32 	%f28, [%rd12+2048];
	add.f32 	%f29, %f27, %f28;
	ld.global.f32 	%f30, [%rd12+3072];
	add.f32 	%f31, %f29, %f30;
	ld.global.f32 	%f32, [%rd12+4096];
	add.f32 	%f33, %f31, %f32;
	ld.global.f32 	%f34, [%rd12+5120];
	add.f32 	%f35, %f33, %f34;
	ld.global.f32 	%f36, [%rd12+6144];
	add.f32 	%f37, %f35, %f36;
	ld.global.f32 	%f38, [%rd12+7168];
	add.f32 	%f58, %f37, %f38;
	add.s32 	%r37, %r37, 16;
	add.s64 	%rd12, %rd12, 16384;
	setp.ne.s32 	%p1, %r37, 128;
	@%p1 bra 	$L__BB0_1;
	mov.b32 	%r9, %f58;
	shfl.sync.down.b32	%r10|%p2, %r9, 16, 31, -1;
	mov.b32 	%f39, %r10;
	add.f32 	%f40, %f58, %f39;
	mov.b32 	%r11, %f40;
	shfl.sync.down.b32	%r12|%p3, %r11, 8, 31, -1;
	mov.b32 	%f41, %r12;
	add.f32 	%f42, %f40, %f41;
	mov.b32 	%r13, %f42;
	shfl.sync.down.b32	%r14|%p4, %r13, 4, 31, -1;
	mov.b32 	%f43, %r14;
	add.f32 	%f44, %f42, %f43;
	mov.b32 	%r15, %f44;
	shfl.sync.down.b32	%r16|%p5, %r15, 2, 31, -1;
	mov.b32 	%f45, %r16;
	add.f32 	%f46, %f44, %f45;
	mov.b32 	%r17, %f46;
	shfl.sync.down.b32	%r18|%p6, %r17, 1, 31, -1;
	mov.b32 	%f47, %r18;
	add.f32 	%f3, %f46, %f47;
	and.b32  	%r5, %r1, 31;
	setp.ne.s32 	%p7, %r5, 0;
	@%p7 bra 	$L__BB0_4;
	shr.u32 	%r19, %r1, 3;
	mov.u32 	%r20, _ZZ6reduceILj32768ELj128EEvPfS0_E13warpLevelSums;
	add.s32 	%r21, %r20, %r19;
	st.shared.f32 	[%r21], %f3;
$L__BB0_4:
	bar.sync 	0;
	setp.gt.u32 	%p8, %r1, 31;
	@%p8 bra 	$L__BB0_9;
	mov.u32 	%r22, %ntid.x;
	shr.u32 	%r23, %r22, 5;
	setp.ge.u32 	%p9, %r5, %r23;
	mov.f32 	%f59, 0f00000000;
	@%p9 bra 	$L__BB0_7;
	shl.b32 	%r24, %r5, 2;
	mov.u32 	%r25, _ZZ6reduceILj32768ELj128EEvPfS0_E13warpLevelSums;
	add.s32 	%r26, %r25, %r24;
	ld.shared.f32 	%f59, [%r26];
$L__BB0_7:
	mov.b32 	%r27, %f59;
	shfl.sync.down.b32	%r28|%p10, %r27, 16, 31, -1;
	mov.b32 	%f49, %r28;
	add.f32 	%f50, %f59, %f49;
	mov.b32 	%r29, %f50;
	shfl.sync.down.b32	%r30|%p11, %r29, 8, 31, -1;
	mov.b32 	%f51, %r30;
	add.f32 	%f52, %f50, %f51;
	mov.b32 	%r31, %f52;
	shfl.sync.down.b32	%r32|%p12, %r31, 4, 31, -1;
	mov.b32 	%f53, %r32;
	add.f32 	%f54, %f52, %f53;
	mov.b32 	%r33, %f54;
	shfl.sync.down.b32	%r34|%p13, %r33, 2, 31, -1;
	mov.b32 	%f55, %r34;
	add.f32 	%f56, %f54, %f55;
	mov.b32 	%r35, %f56;
	shfl.sync.down.b32	%r36|%p14, %r35, 1, 31, -1;
	mov.b32 	%f57, %r36;
	add.f32 	%f6, %f56, %f57;
	setp.ne.s32 	%p15, %r1, 0;
	@%p15 bra 	$L__BB0_9;
	cvta.to.global.u64 	%rd9, %rd4;
	mul.wide.u32 	%rd10, %r2, 4;
	add.s64 	%rd11, %rd9, %rd10;
	st.global.f32 	[%rd11], %f6;
$L__BB0_9:
	ret;

}


// ===== COMPILED SASS (sm_100) =====

	.target	sm_100

	.elftype	@"ET_EXEC"


//--------------------- .note.nv.tkinfo           --------------------------
	.section	.note.nv.tkinfo,"",@"SHT_NOTE"
	.sectionflags	@"SHF_NOTE_NV_TKINFO"
	.tkinfo
        /*0018*/ 	.word	0x00000002
        /*0030*/ 	.string	""
        /*0030*/ 	.string	"ptxas"
        /*0030*/ 	.string	"Cuda compilation tools, release 13.0, V13.0.88"
        /*0030*/ 	.string	"Build cuda_13.0.r13.0/compiler.36424714_0"
        /*0030*/ 	.string	"-arch sm_100 -m 64 "



//--------------------- .note.nv.cuinfo           --------------------------
	.section	.note.nv.cuinfo,"",@"SHT_NOTE"
	.sectionflags	@"SHF_NOTE_NV_CUINFO"
        /*0018*/ 	.short	0x0002
        /*001a*/ 	.short	0x0064
        /*001c*/ 	.short	0x0082
	.zero		2


//--------------------- .nv.info                  --------------------------
	.section	.nv.info,"",@"SHT_CUDA_INFO"
	.align	4


	//----- nvinfo : EIATTR_REGCOUNT
	.align		4
        /*0000*/ 	.byte	0x04, 0x2f
        /*0002*/ 	.short	(.L_1 - .L_0)
	.align		4
.L_0:
        /*0004*/ 	.word	index@(_Z6reduceILj32768ELj128EEvPfS0_)
        /*0008*/ 	.word	0x0000001f


	//----- nvinfo : EIATTR_FRAME_SIZE
	.align		4
.L_1:
        /*000c*/ 	.byte	0x04, 0x11
        /*000e*/ 	.short	(.L_3 - .L_2)
	.align		4
.L_2:
        /*0010*/ 	.word	index@(_Z6reduceILj32768ELj128EEvPfS0_)
        /*0014*/ 	.word	0x00000000


	//----- nvinfo : EIATTR_MIN_STACK_SIZE
	.align		4
.L_3:
        /*0018*/ 	.byte	0x04, 0x12
        /*001a*/ 	.short	(.L_5 - .L_4)
	.align		4
.L_4:
        /*001c*/ 	.word	index@(_Z6reduceILj32768ELj128EEvPfS0_)
        /*0020*/ 	.word	0x00000000
.L_5:


//--------------------- .nv.compat                --------------------------
	.section	.nv.compat,"",@"SHT_CUDA_COMPAT_INFO"
	.align	4
        /*0000*/ 	.byte	0x02, 0x09, 0x00, 0x00, 0x02, 0x02, 0x01, 0x00, 0x02, 0x05, 0x05, 0x00, 0x03, 0x07, 0x01, 0x01
        /*0010*/ 	.byte	0x02, 0x03, 0x00, 0x00, 0x02, 0x06, 0x01, 0x00, 0x04, 0x0b, 0x08, 0x00, 0x09, 0x00, 0x00, 0x00
        /*0020*/ 	.byte	0x00, 0x00, 0x00, 0x00


//--------------------- .nv.info._Z6reduceILj32768ELj128EEvPfS0_ --------------------------
	.section	.nv.info._Z6reduceILj32768ELj128EEvPfS0_,"",@"SHT_CUDA_INFO"
	.sectionflags	@""
	.align	4


	//----- nvinfo : EIATTR_CUDA_API_VERSION
	.align		4
        /*0000*/ 	.byte	0x04, 0x37
        /*0002*/ 	.short	(.L_7 - .L_6)
.L_6:
        /*0004*/ 	.word	0x00000082


	//----- nvinfo : EIATTR_KPARAM_INFO
	.align		4
.L_7:
        /*0008*/ 	.byte	0x04, 0x17
        /*000a*/ 	.short	(.L_9 - .L_8)
.L_8:
        /*000c*/ 	.word	0x00000000
        /*0010*/ 	.short	0x0001
        /*0012*/ 	.short	0x0008
        /*0014*/ 	.byte	0x00, 0xf5, 0x21, 0x00


	//----- nvinfo : EIATTR_KPARAM_INFO
	.align		4
.L_9:
        /*0018*/ 	.byte	0x04, 0x17
        /*001a*/ 	.short	(.L_11 - .L_10)
.L_10:
        /*001c*/ 	.word	0x00000000
        /*0020*/ 	.short	0x0000
        /*0022*/ 	.short	0x0000
        /*0024*/ 	.byte	0x00, 0xf5, 0x21, 0x00


	//----- nvinfo : EIATTR_SPARSE_MMA_MASK
	.align		4
.L_11:
        /*0028*/ 	.byte	0x03, 0x50
        /*002a*/ 	.short	0x0000


	//----- nvinfo : EIATTR_MAXREG_COUNT
	.align		4
        /*002c*/ 	.byte	0x03, 0x1b
        /*002e*/ 	.short	0x00ff


	//----- nvinfo : EIATTR_NUM_BARRIERS
	.align		4
        /*0030*/ 	.byte	0x02, 0x4c
        /*0032*/ 	.byte	0x01
	.zero		1


	//----- nvinfo : EIATTR_MERCURY_ISA_VERSION
	.align		4
        /*0034*/ 	.byte	0x03, 0x5f
        /*0036*/ 	.short	0x0101


	//----- nvinfo : EIATTR_COOP_GROUP_MASK_REGIDS
	.align		4
        /*0038*/ 	.byte	0x04, 0x29
        /*003a*/ 	.short	(.L_13 - .L_12)


	//   ....[0]....
.L_12:
        /*003c*/ 	.word	0xffffffff


	//   ....[1]....
        /*0040*/ 	.word	0xffffffff


	//   ....[2]....
        /*0044*/ 	.word	0xffffffff


	//   ....[3]....
        /*0048*/ 	.word	0xffffffff


	//   ....[4]....
        /*004c*/ 	.word	0xffffffff


	//   ....[5]....
        /*0050*/ 	.word	0xffffffff


	//   ....[6]....
        /*0054*/ 	.word	0xffffffff


	//   ....[7]....
        /*0058*/ 	.word	0xffffffff


	//   ....[8]....
        /*005c*/ 	.word	0xffffffff


	//   ....[9]....
        /*0060*/ 	.word	0xffffffff


	//----- nvinfo : EIATTR_COOP_GROUP_INSTR_OFFSETS
	.align		4
.L_13:
        /*0064*/ 	.byte	0x04, 0x28
        /*0066*/ 	.short	(.L_15 - .L_14)


	//   ....[0]....
.L_14:
        /*0068*/ 	.word	0x000010b0


	//   ....[1]....
        /*006c*/ 	.word	0x000010e0


	//   ....[2]....
        /*0070*/ 	.word	0x00001120


	//   ....[3]....
        /*0074*/ 	.word	0x00001140


	//   ....[4]....
        /*0078*/ 	.word	0x00001160


	//   ....[5]....
        /*007c*/ 	.word	0x00001250


	//   ....[6]....
        /*0080*/ 	.word	0x00001270


	//   ....[7]....
        /*0084*/ 	.word	0x00001290


	//   ....[8]....
        /*0088*/ 	.word	0x000012b0


	//   ....[9]....
        /*008c*/ 	.word	0x000012d0


	//----- nvinfo : EIATTR_VRC_CTA_INIT_COUNT
	.align		4
.L_15:
        /*0090*/ 	.byte	0x02, 0x4a
	.zero		1
	.zero		1


	//----- nvinfo : EIATTR_EXIT_INSTR_OFFSETS
	.align		4
        /*0094*/ 	.byte	0x04, 0x1c
        /*0096*/ 	.short	(.L_17 - .L_16)


	//   ....[0]....
.L_16:
        /*0098*/ 	.word	0x000011a0


	//   ....[1]....
        /*009c*/ 	.word	0x000012e0


	//   ....[2]....
        /*00a0*/ 	.word	0x00001330


	//----- nvinfo : EIATTR_CBANK_PARAM_SIZE
	.align		4
.L_17:
        /*00a4*/ 	.byte	0x03, 0x19
        /*00a6*/ 	.short	0x0010


	//----- nvinfo : EIATTR_PARAM_CBANK
	.align		4
        /*00a8*/ 	.byte	0x04, 0x0a
        /*00aa*/ 	.short	(.L_19 - .L_18)
	.align		4
.L_18:
        /*00ac*/ 	.word	index@(.nv.constant0._Z6reduceILj32768ELj128EEvPfS0_)
        /*00b0*/ 	.short	0x0380
        /*00b2*/ 	.short	0x0010


	//----- nvinfo : EIATTR_SW_WAR
	.align		4
.L_19:
        /*00b4*/ 	.byte	0x04, 0x36
        /*00b6*/ 	.short	(.L_21 - .L_20)
.L_20:
        /*00b8*/ 	.word	0x00000008
.L_21:


//--------------------- .nv.callgraph             --------------------------
	.section	.nv.callgraph,"",@"SHT_CUDA_CALLGRAPH"
	.align	4
	.sectionentsize	8
	.align		4
        /*0000*/ 	.word	0x00000000
	.align		4
        /*0004*/ 	.word	0xffffffff
	.align		4
        /*0008*/ 	.word	0x00000000
	.align		4
        /*000c*/ 	.word	0xfffffffe
	.align		4
        /*0010*/ 	.word	0x00000000
	.align		4
        /*0014*/ 	.word	0xfffffffd
	.align		4
        /*0018*/ 	.word	0x00000000
	.align		4
        /*001c*/ 	.word	0xfffffffc


//--------------------- .text._Z6reduceILj32768ELj128EEvPfS0_ --------------------------
	.section	.text._Z6reduceILj32768ELj128EEvPfS0_,"ax",@progbits
	.align	128
        .global         _Z6reduceILj32768ELj128EEvPfS0_
        .type           _Z6reduceILj32768ELj128EEvPfS0_,@function
        .size           _Z6reduceILj32768ELj128EEvPfS0_,(.L_x_1 - _Z6reduceILj32768ELj128EEvPfS0_)
        .other          _Z6reduceILj32768ELj128EEvPfS0_,@"STO_CUDA_ENTRY STV_DEFAULT"
_Z6reduceILj32768ELj128EEvPfS0_:
.text._Z6reduceILj32768ELj128EEvPfS0_:
[----:B------:R-:W-:Y:S01]  /*0000*/  LDC R1, c[0x0][0x37c] ;  /* 0x0000df00ff017b82 */ /* 0x000fe20000000800 */
[----:B------:R-:W0:Y:S07]  /*0010*/  S2R R0, SR_CTAID.X ;  /* 0x0000000000007919 */ /* 0x000e2e0000002500 */
[----:B------:R-:W1:Y:S01]  /*0020*/  LDC.64 R2, c[0x0][0x380] ;  /* 0x0000e000ff027b82 */ /* 0x000e620000000a00 */
[----:B------:R-:W2:Y:S01]  /*0030*/  LDCU.64 UR6, c[0x0][0x358] ;  /* 0x00006b00ff0677ac */ /* 0x000ea20008000a00 */
[----:B------:R-:W3:Y:S01]  /*0040*/  S2R R4, SR_TID.X ;  /* 0x0000000000047919 */ /* 0x000ee20000002100 */
[----:B0-----:R-:W-:-:S04]  /*0050*/  SHF.L.U32 R5, R0, 0xf, RZ ;  /* 0x0000000f00057819 */ /* 0x001fc800000006ff */
[----:B---3--:R-:W-:-:S05]  /*0060*/  LOP3.LUT R5, R4, R5, RZ, 0xfc, !PT ;  /* 0x0000000504057212 */ /* 0x008fca00078efcff */
[----:B-1----:R-:W-:-:S05]  /*0070*/  IMAD.WIDE.U32 R2, R5, 0x4, R2 ;  /* 0x0000000405027825 */ /* 0x002fca00078e0002 */
[----:B--2---:R-:W2:Y:S04]  /*0080*/  LDG.E R6, desc[UR6][R2.64] ;  /* 0x0000000602067981 */ /* 0x004ea8000c1e1900 */
[----:B------:R-:W3:Y:S04]  /*0090*/  LDG.E R7, desc[UR6][R2.64+0x400] ;  /* 0x0004000602077981 */ /* 0x000ee8000c1e1900 */
[----:B------:R-:W4:Y:S04]  /*00a0*/  LDG.E R27, desc[UR6][R2.64+0x800] ;  /* 0x00080006021b7981 */ /* 0x000f28000c1e1900 */
[----:B------:R-:W5:Y:S04]  /*00b0*/  LDG.E R5, desc[UR6][R2.64+0xc00] ;  /* 0x000c000602057981 */ /* 0x000f68000c1e1900 */
        /* <DEDUP_REMOVED lines=17> */
[----:B------:R-:W5:Y:S01]  /*01d0*/  LDG.E R8, desc[UR6][R2.64+0x5400] ;  /* 0x0054000602087981 */ /* 0x000f62000c1e1900 */
[----:B--2---:R-:W-:-:S04]  /*01e0*/  FADD R6, RZ, R6 ;  /* 0x00000006ff067221 */ /* 0x004fc80000000000 */
[----:B---3--:R-:W-:Y:S02]  /*01f0*/  FADD R6, R6, R7 ;  /* 0x0000000706067221 */ /* 0x008fe40000000000 */
[----:B------:R-:W2:Y:S02]  /*0200*/  LDG.E R7, desc[UR6][R2.64+0x5800] ;  /* 0x0058000602077981 */ /* 0x000ea4000c1e1900 */
[----:B----4-:R-:W-:Y:S02]  /*0210*/  FADD R26, R6, R27 ;  /* 0x0000001b061a7221 */ /* 0x010fe40000000000 */
[----:B------:R-:W3:Y:S02]  /*0220*/  LDG.E R6, desc[UR6][R2.64+0x5c00] ;  /* 0x005c000602067981 */ /* 0x000ee4000c1e1900 */
[----:B-----5:R-:W-:Y:S02]  /*0230*/  FADD R26, R26, R5 ;  /* 0x000000051a1a7221 */ /* 0x020fe40000000000 */
[----:B------:R-:W4:Y:S02]  /*0240*/  LDG.E R5, desc[UR6][R2.64+0x6000] ;  /* 0x0060000602057981 */ /* 0x000f24000c1e1900 */
[----:B------:R-:W-:-:S02]  /*0250*/  FADD R27, R26, R19 ;  /* 0x000000131a1b7221 */ /* 0x000fc40000000000 */
[----:B------:R-:W5:Y:S02]  /*0260*/  LDG.E R19, desc[UR6][R2.64+0x6400] ;  /* 0x0064000602137981 */ /* 0x000f64000c1e1900 */
[----:B------:R-:W-:Y:S02]  /*0270*/  FADD R26, R27, R18 ;  /* 0x000000121b1a7221 */ /* 0x000fe40000000000 */
[----:B------:R-:W5:Y:S02]  /*0280*/  LDG.E R18, desc[UR6][R2.64+0x6800] ;  /* 0x0068000602127981 */ /* 0x000f64000c1e1900 */
[----:B------:R-:W-:Y:S02]  /*0290*/  FADD R27, R26, R17 ;  /* 0x000000111a1b7221 */ /* 0x000fe40000000000 */
[----:B------:R-:W5:Y:S02]  /*02a0*/  LDG.E R17, desc[UR6][R2.64+0x6c00] ;  /* 0x006c000602117981 */ /* 0x000f64000c1e1900 */
        /* <DEDUP_REMOVED lines=30> */
[----:B--2---:R-:W-:-:S02]  /*0490*/  FADD R27, R26, R7 ;  /* 0x000000071a1b7221 */ /* 0x004fc40000000000 */
[----:B------:R-:W2:Y:S02]  /*04a0*/  LDG.E R7, desc[UR6][R2.64+0xac00] ;  /* 0x00ac000602077981 */ /* 0x000ea4000c1e1900 */
[----:B---3--:R-:W-:Y:S02]  /*04b0*/  FADD R26, R27, R6 ;  /* 0x000000061b1a7221 */ /* 0x008fe40000000000 */
[----:B------:R-:W3:Y:S02]  /*04c0*/  LDG.E R6, desc[UR6][R2.64+0xb000] ;  /* 0x00b0000602067981 */ /* 0x000ee4000c1e1900 */
[----:B----4-:R-:W-:Y:S02]  /*04d0*/  FADD R26, R26, R5 ;  /* 0x000000051a1a7221 */ /* 0x010fe40000000000 */
[----:B------:R-:W4:Y:S02]  /*04e0*/  LDG.E R5, desc[UR6][R2.64+0xb400] ;  /* 0x00b4000602057981 */ /* 0x000f24000c1e1900 */
[----:B-----5:R-:W-:-:S02]  /*04f0*/  FADD R27, R26, R19 ;  /* 0x000000131a1b7221 */ /* 0x020fc40000000000 */
        /* <DEDUP_REMOVED lines=160> */
[----:B------:R-:W5:Y:S04]  /*0f00*/  LDG.E R8, desc[UR6][R2.64+0x1f800] ;  /* 0x01f8000602087981 */ /* 0x000f68000c1e1900 */
[----:B------:R-:W5:Y:S01]  /*0f10*/  LDG.E R26, desc[UR6][R2.64+0x1fc00] ;  /* 0x01fc0006021a7981 */ /* 0x000f62000c1e1900 */
[----:B------:R-:W-:Y:S01]  /*0f20*/  ISETP.GT.U32.AND P1, PT, R4, 0x1f, PT ;  /* 0x0000001f0400780c */ /* 0x000fe20003f24070 */
[----:B--2---:R-:W-:-:S04]  /*0f30*/  FADD R7, R28, R7 ;  /* 0x000000071c077221 */ /* 0x004fc80000000000 */
[----:B---3--:R-:W-:Y:S01]  /*0f40*/  FADD R6, R7, R6 ;  /* 0x0000000607067221 */ /* 0x008fe20000000000 */
[----:B------:R-:W-:-:S03]  /*0f50*/  LOP3.LUT P0, R7, R4, 0x1f, RZ, 0xc0, !PT ;  /* 0x0000001f04077812 */ /* 0x000fc6000780c0ff */
[----:B----4-:R-:W-:-:S04]  /*0f60*/  FADD R6, R6, R5 ;  /* 0x0000000506067221 */ /* 0x010fc80000000000 */
[----:B-----5:R-:W-:-:S04]  /*0f70*/  FADD R19, R6, R19 ;  /* 0x0000001306137221 */ /* 0x020fc80000000000 */
[----:B------:R-:W-:-:S04]  /*0f80*/  FADD R18, R19, R18 ;  /* 0x0000001213127221 */ /* 0x000fc80000000000 */
        /* <DEDUP_REMOVED lines=14> */
[----:B------:R-:W-:Y:S02]  /*1070*/  FADD R9, R10, R9 ;  /* 0x000000090a097221 */ /* 0x000fe40000000000 */
[----:B------:R-:W0:Y:S02]  /*1080*/  @!P0 S2R R10, SR_CgaCtaId ;  /* 0x00000000000a8919 */ /* 0x000e240000008800 */
[----:B------:R-:W-:-:S04]  /*1090*/  FADD R9, R9, R8 ;  /* 0x0000000809097221 */ /* 0x000fc80000000000 */
[----:B------:R-:W-:-:S05]  /*10a0*/  FADD R9, R9, R26 ;  /* 0x0000001a09097221 */ /* 0x000fca0000000000 */
[----:B------:R-:W1:Y:S02]  /*10b0*/  SHFL.DOWN PT, R2, R9, 0x10, 0x1f ;  /* 0x0a001f0009027f89 */ /* 0x000e6400000e0000 */
[----:B-1----:R-:W-:Y:S01]  /*10c0*/  FADD R2, R9, R2 ;  /* 0x0000000209027221 */ /* 0x002fe20000000000 */
[----:B------:R-:W-:-:S04]  /*10d0*/  @!P0 MOV R9, 0x400 ;  /* 0x0000040000098802 */ /* 0x000fc80000000f00 */
[----:B------:R-:W1:Y:S01]  /*10e0*/  SHFL.DOWN PT, R3, R2, 0x8, 0x1f ;  /* 0x09001f0002037f89 */ /* 0x000e6200000e0000 */
[----:B0-----:R-:W-:-:S04]  /*10f0*/  @!P0 LEA R9, R10, R9, 0x18 ;  /* 0x000000090a098211 */ /* 0x001fc800078ec0ff */
[----:B------:R-:W-:Y:S01]  /*1100*/  @!P0 LEA.HI R9, R4, R9, RZ, 0x1d ;  /* 0x0000000904098211 */ /* 0x000fe200078fe8ff */
[----:B-1----:R-:W-:-:S05]  /*1110*/  FADD R3, R2, R3 ;  /* 0x0000000302037221 */ /* 0x002fca0000000000 */
[----:B------:R-:W0:Y:S02]  /*1120*/  SHFL.DOWN PT, R6, R3, 0x4, 0x1f ;  /* 0x08801f0003067f89 */ /* 0x000e2400000e0000 */
[----:B0-----:R-:W-:-:S05]  /*1130*/  FADD R6, R3, R6 ;  /* 0x0000000603067221 */ /* 0x001fca0000000000 */
[----:B------:R-:W0:Y:S02]  /*1140*/  SHFL.DOWN PT, R5, R6, 0x2, 0x1f ;  /* 0x08401f0006057f89 */ /* 0x000e2400000e0000 */
[----:B0-----:R-:W-:-:S05]  /*1150*/  FADD R5, R6, R5 ;  /* 0x0000000506057221 */ /* 0x001fca0000000000 */
[----:B------:R-:W0:Y:S02]  /*1160*/  SHFL.DOWN PT, R8, R5, 0x1, 0x1f ;  /* 0x08201f0005087f89 */ /* 0x000e2400000e0000 */
[----:B0-----:R-:W-:-:S05]  /*1170*/  FADD R8, R5, R8 ;  /* 0x0000000805087221 */ /* 0x001fca0000000000 */
[----:B------:R0:W-:Y:S01]  /*1180*/  @!P0 STS [R9], R8 ;  /* 0x0000000809008388 */ /* 0x0001e20000000800 */
[----:B------:R-:W-:Y:S06]  /*1190*/  BAR.SYNC.DEFER_BLOCKING 0x0 ;  /* 0x0000000000007b1d */ /* 0x000fec0000010000 */
[----:B------:R-:W-:Y:S05]  /*11a0*/  @P1 EXIT ;  /* 0x000000000000194d */ /* 0x000fea0003800000 */
[----:B------:R-:W1:Y:S02]  /*11b0*/  LDCU UR4, c[0x0][0x360] ;  /* 0x00006c00ff0477ac */ /* 0x000e640008000800 */
[----:B-1----:R-:W-:-:S06]  /*11c0*/  USHF.R.U32.HI UR4, URZ, 0x5, UR4 ;  /* 0x00000005ff047899 */ /* 0x002fcc0008011604 */
[----:B------:R-:W-:-:S13]  /*11d0*/  ISETP.GE.U32.AND P0, PT, R7, UR4, PT ;  /* 0x0000000407007c0c */ /* 0x000fda000bf06070 */
[----:B------:R-:W1:Y:S01]  /*11e0*/  @!P0 S2R R3, SR_CgaCtaId ;  /* 0x0000000000038919 */ /* 0x000e620000008800 */
[----:B------:R-:W-:-:S04]  /*11f0*/  @!P0 MOV R2, 0x400 ;  /* 0x0000040000028802 */ /* 0x000fc80000000f00 */
[----:B-1----:R-:W-:Y:S01]  /*1200*/  @!P0 LEA R6, R3, R2, 0x18 ;  /* 0x0000000203068211 */ /* 0x002fe200078ec0ff */
[----:B------:R-:W-:-:S03]  /*1210*/  HFMA2 R2, -RZ, RZ, 0, 0 ;  /* 0x00000000ff027431 */ /* 0x000fc600000001ff */
[----:B------:R-:W-:-:S05]  /*1220*/  @!P0 LEA R7, R7, R6, 0x2 ;  /* 0x0000000607078211 */ /* 0x000fca00078e10ff */
[----:B------:R-:W1:Y:S01]  /*1230*/  @!P0 LDS R2, [R7] ;  /* 0x0000000007028984 */ /* 0x000e620000000800 */
[----:B------:R-:W-:-:S03]  /*1240*/  ISETP.NE.AND P0, PT, R4, RZ, PT ;  /* 0x000000ff0400720c */ /* 0x000fc60003f05270 */
[----:B-1----:R-:W1:Y:S02]  /*1250*/  SHFL.DOWN PT, R3, R2, 0x10, 0x1f ;  /* 0x0a001f0002037f89 */ /* 0x002e6400000e0000 */
[----:B-1----:R-:W-:-:S05]  /*1260*/  FADD R3, R3, R2 ;  /* 0x0000000203037221 */ /* 0x002fca0000000000 */
[----:B------:R-:W1:Y:S02]  /*1270*/  SHFL.DOWN PT, R6, R3, 0x8, 0x1f ;  /* 0x09001f0003067f89 */ /* 0x000e6400000e0000 */
[----:B-1----:R-:W-:-:S05]  /*1280*/  FADD R6, R3, R6 ;  /* 0x0000000603067221 */ /* 0x002fca0000000000 */
[----:B------:R-:W1:Y:S02]  /*1290*/  SHFL.DOWN PT, R5, R6, 0x4, 0x1f ;  /* 0x08801f0006057f89 */ /* 0x000e6400000e0000 */
[----:B-1----:R-:W-:-:S05]  /*12a0*/  FADD R5, R6, R5 ;  /* 0x0000000506057221 */ /* 0x002fca0000000000 */
[----:B0-----:R-:W0:Y:S02]  /*12b0*/  SHFL.DOWN PT, R8, R5, 0x2, 0x1f ;  /* 0x08401f0005087f89 */ /* 0x001e2400000e0000 */
[----:B0-----:R-:W-:-:S05]  /*12c0*/  FADD R8, R5, R8 ;  /* 0x0000000805087221 */ /* 0x001fca0000000000 */
[----:B------:R0:W1:Y:S01]  /*12d0*/  SHFL.DOWN PT, R9, R8, 0x1, 0x1f ;  /* 0x08201f0008097f89 */ /* 0x00006200000e0000 */
[----:B------:R-:W-:Y:S05]  /*12e0*/  @P0 EXIT ;  /* 0x000000000000094d */ /* 0x000fea0003800000 */
[----:B------:R-:W2:Y:S01]  /*12f0*/  LDC.64 R2, c[0x0][0x388] ;  /* 0x0000e200ff027b82 */ /* 0x000ea20000000a00 */
[----:B-1----:R-:W-:Y:S01]  /*1300*/  FADD R9, R8, R9 ;  /* 0x0000000908097221 */ /* 0x002fe20000000000 */
[----:B--2---:R-:W-:-:S05]  /*1310*/  IMAD.WIDE.U32 R2, R0, 0x4, R2 ;  /* 0x0000000400027825 */ /* 0x004fca00078e0002 */
[----:B------:R-:W-:Y:S01]  /*1320*/  STG.E desc[UR6][R2.64], R9 ;  /* 0x0000000902007986 */ /* 0x000fe2000c101906 */
[----:B------:R-:W-:Y:S05]  /*1330*/  EXIT ;  /* 0x000000000000794d */ /* 0x000fea0003800000 */
.L_x_0:
[----:B------:R-:W-:-:S00]  /*1340*/  BRA `(.L_x_0) ;  /* 0xfffffffc00fc7947 */ /* 0x000fc0000383ffff */
[----:B------:R-:W-:-:S00]  /*1350*/  NOP ;  /* 0x0000000000007918 */ /* 0x000fc00000000000 */
        /* <DEDUP_REMOVED lines=10> */
.L_x_1:


//--------------------- .nv.shared._Z6reduceILj32768ELj128EEvPfS0_ --------------------------
	.section	.nv.shared._Z6reduceILj32768ELj128EEvPfS0_,"aw",@nobits
	.sectionflags	@""
	.align	4
.nv.shared._Z6reduceILj32768ELj128EEvPfS0_:
	.zero		1152


//--------------------- .nv.shared.reserved.0     --------------------------
	.section	.nv.shared.reserved.0,"aw",@nobits
	.weak		__nv_reservedSMEM_offset_0_alias
	.size		__nv_reservedSMEM_offset_0_alias, 0, 64
	.other		__nv_reservedSMEM_offset_0_alias,@"STO_CUDA_RESERVED_SHARED STV_DEFAULT"
__nv_reservedSMEM_offset_0_alias:
	.zero		0
	.zero		64


//--------------------- .nv.constant0._Z6reduceILj32768ELj128EEvPfS0_ --------------------------
	.section	.nv.constant0._Z6reduceILj32768ELj128EEvPfS0_,"a",@progbits
	.sectionflags	@""
	.align	4
.nv.constant0._Z6reduceILj32768ELj128EEvPfS0_:
	.zero		912


//--------------------- SYMBOLS --------------------------

	.type		.nv.reservedSmem.offset0,@object
	.size		.nv.reservedSmem.offset0,0x4
	.type		.nv.reservedSmem.cap,@object
	.size		.nv.reservedSmem.cap,0x4
